//
// Generated by NVIDIA NVVM Compiler
//
// Compiler Build ID: CL-36424714
// Cuda compilation tools, release 13.0, V13.0.88
// Based on NVVM 20.0.0
//

.version 9.0
.target sm_100
.address_size 64

	// .globl	_Z4axpyfPfS_

.visible .entry _Z4axpyfPfS_(
	.param .f32 _Z4axpyfPfS__param_0,
	.param .u64 .ptr .align 1 _Z4axpyfPfS__param_1,
	.param .u64 .ptr .align 1 _Z4axpyfPfS__param_2
)
{
	.reg .b32 	%r<2>;
	.reg .b32 	%f<4>;
	.reg .b64 	%rd<8>;

	ld.param.f32 	%f1, [_Z4axpyfPfS__param_0];
	ld.param.u64 	%rd1, [_Z4axpyfPfS__param_1];
	ld.param.u64 	%rd2, [_Z4axpyfPfS__param_2];
	cvta.to.global.u64 	%rd3, %rd2;
	cvta.to.global.u64 	%rd4, %rd1;
	mov.u32 	%r1, %tid.x;
	mul.wide.u32 	%rd5, %r1, 4;
	add.s64 	%rd6, %rd4, %rd5;
	ld.global.f32 	%f2, [%rd6];
	mul.f32 	%f3, %f1, %f2;
	add.s64 	%rd7, %rd3, %rd5;
	st.global.f32 	[%rd7], %f3;
	ret;

}


// ===== COMPILED SASS (sm_100) =====

	.target	sm_100

	.elftype	@"ET_EXEC"


//--------------------- .note.nv.tkinfo           --------------------------
	.section	.note.nv.tkinfo,"",@"SHT_NOTE"
	.sectionflags	@"SHF_NOTE_NV_TKINFO"
	.tkinfo
        /*0018*/ 	.word	0x00000002
        /*0030*/ 	.string	""
        /*0030*/ 	.string	"ptxas"
        /*0030*/ 	.string	"Cuda compilation tools, release 13.0, V13.0.88"
        /*0030*/ 	.string	"Build cuda_13.0.r13.0/compiler.36424714_0"
        /*0030*/ 	.string	"-arch sm_100 -m 64 "



//--------------------- .note.nv.cuinfo           --------------------------
	.section	.note.nv.cuinfo,"",@"SHT_NOTE"
	.sectionflags	@"SHF_NOTE_NV_CUINFO"
        /*0018*/ 	.short	0x0002
        /*001a*/ 	.short	0x0064
        /*001c*/ 	.short	0x0082
	.zero		2


//--------------------- .nv.info                  --------------------------
	.section	.nv.info,"",@"SHT_CUDA_INFO"
	.align	4


	//----- nvinfo : EIATTR_REGCOUNT
	.align		4
        /*0000*/ 	.byte	0x04, 0x2f
        /*0002*/ 	.short	(.L_1 - .L_0)
	.align		4
.L_0:
        /*0004*/ 	.word	index@(_Z4axpyfPfS_)
        /*0008*/ 	.word	0x0000000a


	//----- nvinfo : EIATTR_FRAME_SIZE
	.align		4
.L_1:
        /*000c*/ 	.byte	0x04, 0x11
        /*000e*/ 	.short	(.L_3 - .L_2)
	.align		4
.L_2:
        /*0010*/ 	.word	index@(_Z4axpyfPfS_)
        /*0014*/ 	.word	0x00000000


	//----- nvinfo : EIATTR_MIN_STACK_SIZE
	.align		4
.L_3:
        /*0018*/ 	.byte	0x04, 0x12
        /*001a*/ 	.short	(.L_5 - .L_4)
	.align		4
.L_4:
        /*001c*/ 	.word	index@(_Z4axpyfPfS_)
        /*0020*/ 	.word	0x00000000
.L_5:


//--------------------- .nv.compat                --------------------------
	.section	.nv.compat,"",@"SHT_CUDA_COMPAT_INFO"
	.align	4
        /*0000*/ 	.byte	0x02, 0x09, 0x00, 0x00, 0x02, 0x02, 0x01, 0x00, 0x02, 0x05, 0x05, 0x00, 0x03, 0x07, 0x01, 0x01
        /*0010*/ 	.byte	0x02, 0x03, 0x00, 0x00, 0x02, 0x06, 0x01, 0x00, 0x04, 0x0b, 0x08, 0x00, 0x09, 0x00, 0x00, 0x00
        /*0020*/ 	.byte	0x00, 0x00, 0x00, 0x00


//--------------------- .nv.info._Z4axpyfPfS_     --------------------------
	.section	.nv.info._Z4axpyfPfS_,"",@"SHT_CUDA_INFO"
	.sectionflags	@""
	.align	4


	//----- nvinfo : EIATTR_CUDA_API_VERSION
	.align		4
        /*0000*/ 	.byte	0x04, 0x37
        /*0002*/ 	.short	(.L_7 - .L_6)
.L_6:
        /*0004*/ 	.word	0x00000082


	//----- nvinfo : EIATTR_KPARAM_INFO
	.align		4
.L_7:
        /*0008*/ 	.byte	0x04, 0x17
        /*000a*/ 	.short	(.L_9 - .L_8)
.L_8:
        /*000c*/ 	.word	0x00000000
        /*0010*/ 	.short	0x0002
        /*0012*/ 	.short	0x0010
        /*0014*/ 	.byte	0x00, 0xf5, 0x21, 0x00


	//----- nvinfo : EIATTR_KPARAM_INFO
	.align		4
.L_9:
        /*0018*/ 	.byte	0x04, 0x17
        /*001a*/ 	.short	(.L_11 - .L_10)
.L_10:
        /*001c*/ 	.word	0x00000000
        /*0020*/ 	.short	0x0001
        /*0022*/ 	.short	0x0008
        /*0024*/ 	.byte	0x00, 0xf5, 0x21, 0x00


	//----- nvinfo : EIATTR_KPARAM_INFO
	.align		4
.L_11:
        /*0028*/ 	.byte	0x04, 0x17
        /*002a*/ 	.short	(.L_13 - .L_12)
.L_12:
        /*002c*/ 	.word	0x00000000
        /*0030*/ 	.short	0x0000
        /*0032*/ 	.short	0x0000
        /*0034*/ 	.byte	0x00, 0xf0, 0x11, 0x00


	//----- nvinfo : EIATTR_SPARSE_MMA_MASK
	.align		4
.L_13:
        /*0038*/ 	.byte	0x03, 0x50
        /*003a*/ 	.short	0x0000


	//----- nvinfo : EIATTR_MAXREG_COUNT
	.align		4
        /*003c*/ 	.byte	0x03, 0x1b
        /*003e*/ 	.short	0x00ff


	//----- nvinfo : EIATTR_MERCURY_ISA_VERSION
	.align		4
        /*0040*/ 	.byte	0x03, 0x5f
        /*0042*/ 	.short	0x0101


	//----- nvinfo : EIATTR_VRC_CTA_INIT_COUNT
	.align		4
        /*0044*/ 	.byte	0x02, 0x4a
	.zero		1
	.zero		1


	//----- nvinfo : EIATTR_EXIT_INSTR_OFFSETS
	.align		4
        /*0048*/ 	.byte	0x04, 0x1c
        /*004a*/ 	.short	(.L_15 - .L_14)


	//   ....[0]....
.L_14:
        /*004c*/ 	.word	0x000000b0


	//----- nvinfo : EIATTR_CBANK_PARAM_SIZE
	.align		4
.L_15:
        /*0050*/ 	.byte	0x03, 0x19
        /*0052*/ 	.short	0x0018


	//----- nvinfo : EIATTR_PARAM_CBANK
	.align		4
        /*0054*/ 	.byte	0x04, 0x0a
        /*0056*/ 	.short	(.L_17 - .L_16)
	.align		4
.L_16:
        /*0058*/ 	.word	index@(.nv.constant0._Z4axpyfPfS_)
        /*005c*/ 	.short	0x0380
        /*005e*/ 	.short	0x0018


	//----- nvinfo : EIATTR_SW_WAR
	.align		4
.L_17:
        /*0060*/ 	.byte	0x04, 0x36
        /*0062*/ 	.short	(.L_19 - .L_18)
.L_18:
        /*0064*/ 	.word	0x00000008
.L_19:


//--------------------- .nv.callgraph             --------------------------
	.section	.nv.callgraph,"",@"SHT_CUDA_CALLGRAPH"
	.align	4
	.sectionentsize	8
	.align		4
        /*0000*/ 	.word	0x00000000
	.align		4
        /*0004*/ 	.word	0xffffffff
	.align		4
        /*0008*/ 	.word	0x00000000
	.align		4
        /*000c*/ 	.word	0xfffffffe
	.align		4
        /*0010*/ 	.word	0x00000000
	.align		4
        /*0014*/ 	.word	0xfffffffd
	.align		4
        /*0018*/ 	.word	0x00000000
	.align		4
        /*001c*/ 	.word	0xfffffffc


//--------------------- .text._Z4axpyfPfS_        --------------------------
	.section	.text._Z4axpyfPfS_,"ax",@progbits
	.align	128
        .global         _Z4axpyfPfS_
        .type           _Z4axpyfPfS_,@function
        .size           _Z4axpyfPfS_,(.L_x_1 - _Z4axpyfPfS_)
        .other          _Z4axpyfPfS_,@"STO_CUDA_ENTRY STV_DEFAULT"
_Z4axpyfPfS_:
.text._Z4axpyfPfS_:
[----:B------:R-:W-:Y:S01]  /*0000*/  LDC R1, c[0x0][0x37c] ;  /* 0x0000df00ff017b82 */ /* 0x000fe20000000800 */
[----:B------:R-:W0:Y:S07]  /*0010*/  S2R R7, SR_TID.X ;  /* 0x0000000000077919 */ /* 0x000e2e0000002100 */
[----:B------:R-:W0:Y:S01]  /*0020*/  LDC.64 R2, c[0x0][0x388] ;  /* 0x0000e200ff027b82 */ /* 0x000e220000000a00 */
[----:B------:R-:W1:Y:S01]  /*0030*/  LDCU.64 UR4, c[0x0][0x358] ;  /* 0x00006b00ff0477ac */ /* 0x000e620008000a00 */
[----:B------:R-:W2:Y:S06]  /*0040*/  LDCU UR6, c[0x0][0x380] ;  /* 0x00007000ff0677ac */ /* 0x000eac0008000800 */
[----:B------:R-:W3:Y:S01]  /*0050*/  LDC.64 R4, c[0x0][0x390] ;  /* 0x0000e400ff047b82 */ /* 0x000ee20000000a00 */
[----:B0-----:R-:W-:-:S06]  /*0060*/  IMAD.WIDE.U32 R2, R7, 0x4, R2 ;  /* 0x0000000407027825 */ /* 0x001fcc00078e0002 */
[----:B-1----:R-:W2:Y:S01]  /*0070*/  LDG.E R2, desc[UR4][R2.64] ;  /* 0x0000000402027981 */ /* 0x002ea2000c1e1900 */
[----:B---3--:R-:W-:-:S04]  /*0080*/  IMAD.WIDE.U32 R4, R7, 0x4, R4 ;  /* 0x0000000407047825 */ /* 0x008fc800078e0004 */
[----:B--2---:R-:W-:-:S05]  /*0090*/  FMUL R7, R2, UR6 ;  /* 0x0000000602077c20 */ /* 0x004fca0008400000 */
[----:B------:R-:W-:Y:S01]  /*00a0*/  STG.E desc[UR4][R4.64], R7 ;  /* 0x0000000704007986 */ /* 0x000fe2000c101904 */
[----:B------:R-:W-:Y:S05]  /*00b0*/  EXIT ;  /* 0x000000000000794d */ /* 0x000fea0003800000 */
.L_x_0:
[----:B------:R-:W-:-:S00]  /*00c0*/  BRA `(.L_x_0) ;  /* 0xfffffffc00fc7947 */ /* 0x000fc0000383ffff */
[----:B------:R-:W-:-:S00]  /*00d0*/  NOP ;  /* 0x0000000000007918 */ /* 0x000fc00000000000 */
        /* <DEDUP_REMOVED lines=10> */
.L_x_1:


//--------------------- .nv.shared.reserved.0     --------------------------
	.section	.nv.shared.reserved.0,"aw",@nobits
	.weak		__nv_reservedSMEM_offset_0_alias
	.size		__nv_reservedSMEM_offset_0_alias, 0, 64
	.other		__nv_reservedSMEM_offset_0_alias,@"STO_CUDA_RESERVED_SHARED STV_DEFAULT"
__nv_reservedSMEM_offset_0_alias:
	.zero		0
	.zero		64


//--------------------- .nv.constant0._Z4axpyfPfS_ --------------------------
	.section	.nv.constant0._Z4axpyfPfS_,"a",@progbits
	.sectionflags	@""
	.align	4
.nv.constant0._Z4axpyfPfS_:
	.zero		920


//--------------------- SYMBOLS --------------------------

	.type		.nv.reservedSmem.offset0,@object
	.size		.nv.reservedSmem.offset0,0x4
